	.headerflags	@"EF_CUDA_TEXMODE_UNIFIED EF_CUDA_64BIT_ADDRESS EF_CUDA_ACCELERATORS EF_CUDA_SM90 EF_CUDA_VIRTUAL_SM(EF_CUDA_SM90)"
	.elftype	@"ET_EXEC"


//--------------------- .nv.info                  --------------------------
	.section	.nv.info,"",@"SHT_CUDA_INFO"
	.align	4


	//----- nvinfo : EIATTR_REGCOUNT
	.align		4
        /*0000*/ 	.byte	0x04, 0x2f
        /*0002*/ 	.short	(.L_3 - .L_2)
	.align		4
.L_2:
        /*0004*/ 	.word	index@(triton_poi_fused__native_batch_norm_legit_no_training_cat_relu_28)
        /*0008*/ 	.word	0x0000001c


	//----- nvinfo : EIATTR_MIN_STACK_SIZE
	.align		4
.L_3:
        /*000c*/ 	.byte	0x04, 0x12
        /*000e*/ 	.short	(.L_5 - .L_4)
	.align		4
.L_4:
        /*0010*/ 	.word	index@(triton_poi_fused__native_batch_norm_legit_no_training_cat_relu_28)
        /*0014*/ 	.word	0x00000000


	//----- nvinfo : EIATTR_FRAME_SIZE
	.align		4
.L_5:
        /*0018*/ 	.byte	0x04, 0x11
        /*001a*/ 	.short	(.L_7 - .L_6)
	.align		4
.L_6:
        /*001c*/ 	.word	index@(triton_poi_fused__native_batch_norm_legit_no_training_cat_relu_28)
        /*0020*/ 	.word	0x00000000


	//----- nvinfo : EIATTR_MIN_STACK_SIZE
	.align		4
.L_7:
        /*0024*/ 	.byte	0x04, 0x12
        /*0026*/ 	.short	(.L_9 - .L_8)
	.align		4
.L_8:
        /*0028*/ 	.word	index@(triton_poi_fused__native_batch_norm_legit_no_training_cat_relu_28)
        /*002c*/ 	.word	0x00000000
.L_9:


//--------------------- .nv.info.triton_poi_fused__native_batch_norm_legit_no_training_cat_relu_28 --------------------------
	.section	.nv.info.triton_poi_fused__native_batch_norm_legit_no_training_cat_relu_28,"",@"SHT_CUDA_INFO"
	.sectionflags	@""
	.align	4


	//----- nvinfo : EIATTR_CUDA_API_VERSION
	.align		4
        /*0000*/ 	.byte	0x04, 0x37
        /*0002*/ 	.short	(.L_11 - .L_10)
.L_10:
        /*0004*/ 	.word	0x0000007c


	//----- nvinfo : EIATTR_KPARAM_INFO
	.align		4
.L_11:
        /*0008*/ 	.byte	0x04, 0x17
        /*000a*/ 	.short	(.L_13 - .L_12)
.L_12:
        /*000c*/ 	.word	0x00000000
        /*0010*/ 	.short	0x0008
        /*0012*/ 	.short	0x0040
        /*0014*/ 	.byte	0x00, 0xf0, 0x11, 0x00


	//----- nvinfo : EIATTR_KPARAM_INFO
	.align		4
.L_13:
        /*0018*/ 	.byte	0x04, 0x17
        /*001a*/ 	.short	(.L_15 - .L_14)
.L_14:
        /*001c*/ 	.word	0x00000000
        /*0020*/ 	.short	0x0007
        /*0022*/ 	.short	0x0038
        /*0024*/ 	.byte	0x00, 0xf4, 0x21, 0x00


	//----- nvinfo : EIATTR_KPARAM_INFO
	.align		4
.L_15:
        /*0028*/ 	.byte	0x04, 0x17
        /*002a*/ 	.short	(.L_17 - .L_16)
.L_16:
        /*002c*/ 	.word	0x00000000
        /*0030*/ 	.short	0x0006
        /*0032*/ 	.short	0x0030
        /*0034*/ 	.byte	0x00, 0xf4, 0x21, 0x00


	//----- nvinfo : EIATTR_KPARAM_INFO
	.align		4
.L_17:
        /*0038*/ 	.byte	0x04, 0x17
        /*003a*/ 	.short	(.L_19 - .L_18)
.L_18:
        /*003c*/ 	.word	0x00000000
        /*0040*/ 	.short	0x0005
        /*0042*/ 	.short	0x0028
        /*0044*/ 	.byte	0x00, 0xf4, 0x21, 0x00


	//----- nvinfo : EIATTR_KPARAM_INFO
	.align		4
.L_19:
        /*0048*/ 	.byte	0x04, 0x17
        /*004a*/ 	.short	(.L_21 - .L_20)
.L_20:
        /*004c*/ 	.word	0x00000000
        /*0050*/ 	.short	0x0004
        /*0052*/ 	.short	0x0020
        /*0054*/ 	.byte	0x00, 0xf4, 0x21, 0x00


	//----- nvinfo : EIATTR_KPARAM_INFO
	.align		4
.L_21:
        /*0058*/ 	.byte	0x04, 0x17
        /*005a*/ 	.short	(.L_23 - .L_22)
.L_22:
        /*005c*/ 	.word	0x00000000
        /*0060*/ 	.short	0x0003
        /*0062*/ 	.short	0x0018
        /*0064*/ 	.byte	0x00, 0xf4, 0x21, 0x00


	//----- nvinfo : EIATTR_KPARAM_INFO
	.align		4
.L_23:
        /*0068*/ 	.byte	0x04, 0x17
        /*006a*/ 	.short	(.L_25 - .L_24)
.L_24:
        /*006c*/ 	.word	0x00000000
        /*0070*/ 	.short	0x0002
        /*0072*/ 	.short	0x0010
        /*0074*/ 	.byte	0x00, 0xf4, 0x21, 0x00


	//----- nvinfo : EIATTR_KPARAM_INFO
	.align		4
.L_25:
        /*0078*/ 	.byte	0x04, 0x17
        /*007a*/ 	.short	(.L_27 - .L_26)
.L_26:
        /*007c*/ 	.word	0x00000000
        /*0080*/ 	.short	0x0001
        /*0082*/ 	.short	0x0008
        /*0084*/ 	.byte	0x00, 0xf4, 0x21, 0x00


	//----- nvinfo : EIATTR_KPARAM_INFO
	.align		4
.L_27:
        /*0088*/ 	.byte	0x04, 0x17
        /*008a*/ 	.short	(.L_29 - .L_28)
.L_28:
        /*008c*/ 	.word	0x00000000
        /*0090*/ 	.short	0x0000
        /*0092*/ 	.short	0x0000
        /*0094*/ 	.byte	0x00, 0xf4, 0x21, 0x00


	//----- nvinfo : EIATTR_SPARSE_MMA_MASK
	.align		4
.L_29:
        /*0098*/ 	.byte	0x03, 0x50
        /*009a*/ 	.short	0x0000


	//----- nvinfo : EIATTR_MAXREG_COUNT
	.align		4
        /*009c*/ 	.byte	0x03, 0x1b
        /*009e*/ 	.short	0x00ff


	//----- nvinfo : EIATTR_EXIT_INSTR_OFFSETS
	.align		4
        /*00a0*/ 	.byte	0x04, 0x1c
        /*00a2*/ 	.short	(.L_31 - .L_30)


	//   ....[0]....
.L_30:
        /*00a4*/ 	.word	0x00000680


	//   ....[1]....
        /*00a8*/ 	.word	0x000006a0


	//----- nvinfo : EIATTR_REQNTID
	.align		4
.L_31:
        /*00ac*/ 	.byte	0x04, 0x10
        /*00ae*/ 	.short	(.L_33 - .L_32)
.L_32:
        /*00b0*/ 	.word	0x00000080
        /*00b4*/ 	.word	0x00000001
        /*00b8*/ 	.word	0x00000001


	//----- nvinfo : EIATTR_CBANK_PARAM_SIZE
	.align		4
.L_33:
        /*00bc*/ 	.byte	0x03, 0x19
        /*00be*/ 	.short	0x0044


	//----- nvinfo : EIATTR_PARAM_CBANK
	.align		4
        /*00c0*/ 	.byte	0x04, 0x0a
        /*00c2*/ 	.short	(.L_35 - .L_34)
	.align		4
.L_34:
        /*00c4*/ 	.word	index@(.nv.constant0.triton_poi_fused__native_batch_norm_legit_no_training_cat_relu_28)
        /*00c8*/ 	.short	0x0210
        /*00ca*/ 	.short	0x0044


	//----- nvinfo : EIATTR_SW_WAR
	.align		4
.L_35:
        /*00cc*/ 	.byte	0x04, 0x36
        /*00ce*/ 	.short	(.L_37 - .L_36)
.L_36:
        /*00d0*/ 	.word	0x00000008
.L_37:


//--------------------- .nv.callgraph             --------------------------
	.section	.nv.callgraph,"",@"SHT_CUDA_CALLGRAPH"
	.align	4
	.sectionentsize	8
	.align		4
        /*0000*/ 	.word	0x00000000
	.align		4
        /*0004*/ 	.word	0xffffffff
	.align		4
        /*0008*/ 	.word	0x00000000
	.align		4
        /*000c*/ 	.word	0xfffffffe
	.align		4
        /*0010*/ 	.word	0x00000000
	.align		4
        /*0014*/ 	.word	0xfffffffd
	.align		4
        /*0018*/ 	.word	0x00000000
	.align		4
        /*001c*/ 	.word	0xfffffffc


//--------------------- .nv.constant4             --------------------------
	.section	.nv.constant4,"a",@progbits
	.align	8
	.align		8
.nv.constant4:
        /*0000*/ 	.dword	_$_str
	.align		8
        /*0008*/ 	.dword	_$_str_$_2


//--------------------- .text.triton_poi_fused__native_batch_norm_legit_no_training_cat_relu_28 --------------------------
	.section	.text.triton_poi_fused__native_batch_norm_legit_no_training_cat_relu_28,"ax",@progbits
	.align	128
        .global         triton_poi_fused__native_batch_norm_legit_no_training_cat_relu_28
        .type           triton_poi_fused__native_batch_norm_legit_no_training_cat_relu_28,@function
        .size           triton_poi_fused__native_batch_norm_legit_no_training_cat_relu_28,(.L_x_1 - triton_poi_fused__native_batch_norm_legit_no_training_cat_relu_28)
        .other          triton_poi_fused__native_batch_norm_legit_no_training_cat_relu_28,@"STO_CUDA_ENTRY STV_DEFAULT"
triton_poi_fused__native_batch_norm_legit_no_training_cat_relu_28:
.text.triton_poi_fused__native_batch_norm_legit_no_training_cat_relu_28:
[----:B------:R-:W0:Y:S01]  /*0000*/  LDC R1, c[0x0][0x28] ;  /* 0x00000a00ff017b82 */ /* 0x000e220000000800 */
[----:B------:R-:W1:Y:S07]  /*0010*/  S2R R0, SR_TID.X ;  /* 0x0000000000007919 */ /* 0x000e6e0000002100 */
[----:B------:R-:W2:Y:S01]  /*0020*/  LDC.64 R4, c[0x0][0x228] ;  /* 0x00008a00ff047b82 */ /* 0x000ea20000000a00 */
[----:B------:R-:W-:Y:S01]  /*0030*/  IMAD.MOV.U32 R6, RZ, RZ, RZ ;  /* 0x000000ffff067224 */ /* 0x000fe200078e00ff */
[----:B------:R-:W-:Y:S01]  /*0040*/  ULDC.64 UR4, c[0x0][0x208] ;  /* 0x0000820000047ab9 */ /* 0x000fe20000000a00 */
[----:B------:R-:W3:Y:S01]  /*0050*/  S2R R3, SR_CTAID.X ;  /* 0x0000000000037919 */ /* 0x000ee20000002500 */
[----:B------:R-:W-:Y:S01]  /*0060*/  IMAD.MOV.U32 R10, RZ, RZ, RZ ;  /* 0x000000ffff0a7224 */ /* 0x000fe200078e00ff */
[----:B------:R-:W-:-:S03]  /*0070*/  ULDC.64 UR6, c[0x0][0x218] ;  /* 0x0000860000067ab9 */ /* 0x000fc60000000a00 */
[----:B------:R-:W4:Y:S01]  /*0080*/  LDC.64 R14, c[0x0][0x220] ;  /* 0x00008800ff0e7b82 */ /* 0x000f220000000a00 */
[----:B-1----:R-:W-:-:S05]  /*0090*/  IMAD.SHL.U32 R0, R0, 0x2, RZ ;  /* 0x0000000200007824 */ /* 0x002fca00078e00ff */
[----:B------:R-:W-:-:S05]  /*00a0*/  LOP3.LUT R0, R0, 0xfe, RZ, 0xc0, !PT ;  /* 0x000000fe00007812 */ /* 0x000fca00078ec0ff */
[----:B---3--:R-:W-:-:S05]  /*00b0*/  IMAD R0, R3, 0x100, R0 ;  /* 0x0000010003007824 */ /* 0x008fca00078e0200 */
[----:B------:R-:W-:Y:S02]  /*00c0*/  SHF.R.S32.HI R3, RZ, 0x1f, R0 ;  /* 0x0000001fff037819 */ /* 0x000fe40000011400 */
[----:B------:R-:W-:Y:S02]  /*00d0*/  ISETP.GE.AND P0, PT, R0, 0x5800, PT ;  /* 0x000058000000780c */ /* 0x000fe40003f06270 */
[----:B------:R-:W-:-:S04]  /*00e0*/  LEA.HI R3, R3, R0, RZ, 0x4 ;  /* 0x0000000003037211 */ /* 0x000fc800078f20ff */
[----:B------:R-:W-:-:S05]  /*00f0*/  SHF.R.S32.HI R11, RZ, 0x4, R3 ;  /* 0x00000004ff0b7819 */ /* 0x000fca0000011403 */
[----:B------:R-:W-:-:S05]  /*0100*/  IMAD.HI R2, R11, 0x2e8ba2e9, RZ ;  /* 0x2e8ba2e90b027827 */ /* 0x000fca00078e02ff */
[----:B------:R-:W-:-:S04]  /*0110*/  SHF.R.U32.HI R7, RZ, 0x1f, R2 ;  /* 0x0000001fff077819 */ /* 0x000fc80000011602 */
[----:B------:R-:W-:-:S05]  /*0120*/  LEA.HI.SX32 R2, R2, R7, 0x1a ;  /* 0x0000000702027211 */ /* 0x000fca00078fd2ff */
[----:B------:R-:W-:-:S04]  /*0130*/  IMAD R11, R2, -0x160, R11 ;  /* 0xfffffea0020b7824 */ /* 0x000fc800078e020b */
[----:B--2---:R-:W-:-:S05]  /*0140*/  IMAD.WIDE R4, R11, 0x4, R4 ;  /* 0x000000040b047825 */ /* 0x004fca00078e0204 */
[----:B------:R-:W2:Y:S01]  /*0150*/  @!P0 LDG.E.EL R6, desc[UR4][R4.64] ;  /* 0x0000000404068981 */ /* 0x000ea2000c2e1900 */
[----:B------:R-:W-:-:S03]  /*0160*/  IMAD.HI R2, R0, 0x2e8ba2e9, RZ ;  /* 0x2e8ba2e900027827 */ /* 0x000fc600078e02ff */
[----:B------:R1:W3:Y:S01]  /*0170*/  @!P0 LDG.E.EL R10, desc[UR4][R4.64] ;  /* 0x00000004040a8981 */ /* 0x0002e2000c2e1900 */
[----:B------:R-:W-:Y:S01]  /*0180*/  LOP3.LUT R7, R3, 0xfffffff0, RZ, 0xc0, !PT ;  /* 0xfffffff003077812 */ /* 0x000fe200078ec0ff */
[----:B------:R-:W-:Y:S01]  /*0190*/  IMAD.SHL.U32 R8, R11, 0x10, RZ ;  /* 0x000000100b087824 */ /* 0x000fe200078e00ff */
[----:B------:R-:W-:Y:S02]  /*01a0*/  SHF.R.U32.HI R9, RZ, 0x1f, R2 ;  /* 0x0000001fff097819 */ /* 0x000fe40000011602 */
[----:B------:R-:W-:Y:S02]  /*01b0*/  IADD3 R7, R0, -R7, RZ ;  /* 0x8000000700077210 */ /* 0x000fe40007ffe0ff */
[----:B------:R-:W-:Y:S02]  /*01c0*/  LEA.HI.SX32 R17, R2, R9, 0x16 ;  /* 0x0000000902117211 */ /* 0x000fe400078fb2ff */
[----:B------:R-:W5:Y:S03]  /*01d0*/  LDC.64 R2, c[0x0][0x210] ;  /* 0x00008400ff027b82 */ /* 0x000f660000000a00 */
[----:B------:R-:W-:-:S02]  /*01e0*/  IMAD.SHL.U32 R9, R17, 0x200, RZ ;  /* 0x0000020011097824 */ /* 0x000fc400078e00ff */
[----:B-1----:R-:W-:-:S03]  /*01f0*/  IMAD R4, R17, -0x1600, R0 ;  /* 0xffffea0011047824 */ /* 0x002fc600078e0200 */
[--C-:B------:R-:W-:Y:S01]  /*0200*/  IADD3 R18, P1, P2, R8, R7, R9.reuse ;  /* 0x0000000708127210 */ /* 0x100fe20007a3e009 */
[----:B------:R-:W-:Y:S01]  /*0210*/  IMAD R25, R17, 0x1400, R4 ;  /* 0x0000140011197824 */ /* 0x000fe200078e0204 */
[----:B------:R-:W-:Y:S02]  /*0220*/  SHF.R.S32.HI R13, RZ, 0x1f, R9 ;  /* 0x0000001fff0d7819 */ /* 0x000fe40000011409 */
[----:B------:R-:W-:Y:S02]  /*0230*/  CS2R R4, SRZ ;  /* 0x0000000000047805 */ /* 0x000fe4000001ff00 */
[----:B------:R-:W-:Y:S02]  /*0240*/  SHF.R.S32.HI R8, RZ, 0x1f, R8 ;  /* 0x0000001fff087819 */ /* 0x000fe40000011408 */
[----:B------:R-:W-:Y:S02]  /*0250*/  SHF.R.S32.HI R7, RZ, 0x1f, R7 ;  /* 0x0000001fff077819 */ /* 0x000fe40000011407 */
[----:B------:R-:W-:-:S02]  /*0260*/  LEA R16, P3, R18, UR6, 0x2 ;  /* 0x0000000612107c11 */ /* 0x000fc4000f8610ff */
[----:B------:R-:W-:Y:S02]  /*0270*/  IADD3.X R7, R8, R7, R13, P1, P2 ;  /* 0x0000000708077210 */ /* 0x000fe40000fe440d */
[----:B------:R-:W1:Y:S01]  /*0280*/  LDC.64 R12, c[0x0][0x230] ;  /* 0x00008c00ff0c7b82 */ /* 0x000e620000000a00 */
[C---:B------:R-:W-:Y:S02]  /*0290*/  ISETP.GE.AND P2, PT, R11.reuse, 0x140, PT ;  /* 0x000001400b00780c */ /* 0x040fe40003f46270 */
[----:B------:R-:W-:Y:S01]  /*02a0*/  ISETP.GT.AND P1, PT, R11, 0x13f, !P0 ;  /* 0x0000013f0b00780c */ /* 0x000fe20004724270 */
[----:B-----5:R-:W-:Y:S01]  /*02b0*/  IMAD.WIDE R24, R25, 0x4, R2 ;  /* 0x0000000419187825 */ /* 0x020fe200078e0202 */
[----:B------:R-:W-:Y:S02]  /*02c0*/  ISETP.LT.AND P4, PT, R0, 0x5800, !P2 ;  /* 0x000058000000780c */ /* 0x000fe40005781270 */
[----:B------:R-:W-:Y:S02]  /*02d0*/  CS2R R2, SRZ ;  /* 0x0000000000027805 */ /* 0x000fe4000001ff00 */
[----:B------:R-:W-:Y:S01]  /*02e0*/  LEA.HI.X R17, R18, UR7, R7, 0x2, P3 ;  /* 0x0000000712117c11 */ /* 0x000fe200098f1407 */
[----:B------:R-:W5:Y:S01]  /*02f0*/  LDC.64 R8, c[0x0][0x238] ;  /* 0x00008e00ff087b82 */ /* 0x000f620000000a00 */
[----:B------:R-:W-:Y:S01]  /*0300*/  HFMA2.MMA R7, -RZ, RZ, 0, 0 ;  /* 0x00000000ff077435 */ /* 0x000fe200000001ff */
[----:B----4-:R-:W-:Y:S01]  /*0310*/  IMAD.WIDE R22, R11, 0x4, R14 ;  /* 0x000000040b167825 */ /* 0x010fe200078e020e */
[----:B------:R-:W-:-:S03]  /*0320*/  CS2R R14, SRZ ;  /* 0x00000000000e7805 */ /* 0x000fc6000001ff00 */
[----:B------:R-:W4:Y:S04]  /*0330*/  @P1 LDG.E.64 R4, desc[UR4][R16.64+-0x5000] ;  /* 0xffb0000410041981 */ /* 0x000f28000c1e1b00 */
[----:B------:R-:W4:Y:S01]  /*0340*/  @P4 LDG.E.64 R2, desc[UR4][R24.64] ;  /* 0x0000000418024981 */ /* 0x000f22000c1e1b00 */
[----:B------:R-:W-:-:S03]  /*0350*/  IMAD.MOV.U32 R20, RZ, RZ, RZ ;  /* 0x000000ffff147224 */ /* 0x000fc600078e00ff */
[----:B------:R-:W4:Y:S01]  /*0360*/  @!P0 LDG.E.EL R7, desc[UR4][R22.64] ;  /* 0x0000000416078981 */ /* 0x000f22000c2e1900 */
[----:B-1----:R-:W-:-:S03]  /*0370*/  IMAD.WIDE R12, R11, 0x4, R12 ;  /* 0x000000040b0c7825 */ /* 0x002fc600078e020c */
[----:B------:R-:W4:Y:S01]  /*0380*/  @!P0 LDG.E.EL R14, desc[UR4][R22.64] ;  /* 0x00000004160e8981 */ /* 0x000f22000c2e1900 */
[----:B------:R-:W-:Y:S02]  /*0390*/  IMAD.MOV.U32 R18, RZ, RZ, RZ ;  /* 0x000000ffff127224 */ /* 0x000fe400078e00ff */
[----:B-----5:R-:W-:Y:S01]  /*03a0*/  IMAD.WIDE R8, R11, 0x4, R8 ;  /* 0x000000040b087825 */ /* 0x020fe200078e0208 */
[----:B------:R-:W-:Y:S01]  /*03b0*/  MOV R11, RZ ;  /* 0x000000ff000b7202 */ /* 0x000fe20000000f00 */
[----:B------:R-:W5:Y:S04]  /*03c0*/  @!P0 LDG.E.EL R20, desc[UR4][R12.64] ;  /* 0x000000040c148981 */ /* 0x000f68000c2e1900 */
[----:B------:R1:W5:Y:S04]  /*03d0*/  @!P0 LDG.E.EL R18, desc[UR4][R12.64] ;  /* 0x000000040c128981 */ /* 0x000368000c2e1900 */
[----:B------:R-:W5:Y:S04]  /*03e0*/  @!P0 LDG.E.EL R15, desc[UR4][R8.64] ;  /* 0x00000004080f8981 */ /* 0x000f68000c2e1900 */
[----:B------:R1:W5:Y:S01]  /*03f0*/  @!P0 LDG.E.EL R11, desc[UR4][R8.64] ;  /* 0x00000004080b8981 */ /* 0x000362000c2e1900 */
[----:B------:R-:W-:Y:S01]  /*0400*/  IMAD.MOV.U32 R21, RZ, RZ, 0x3e800000 ;  /* 0x3e800000ff157424 */ /* 0x000fe200078e00ff */
[----:B-1----:R-:W1:Y:S08]  /*0410*/  LDC.64 R12, c[0x0][0x240] ;  /* 0x00009000ff0c7b82 */ /* 0x002e700000000a00 */
[----:B0-----:R-:W0:Y:S01]  /*0420*/  LDC.64 R8, c[0x0][0x248] ;  /* 0x00009200ff087b82 */ /* 0x001e220000000a00 */
[----:B-1----:R-:W-:-:S04]  /*0430*/  IMAD.WIDE R12, R0, 0x4, R12 ;  /* 0x00000004000c7825 */ /* 0x002fc800078e020c */
[----:B0-----:R-:W-:-:S04]  /*0440*/  IMAD.WIDE R8, R0, 0x4, R8 ;  /* 0x0000000400087825 */ /* 0x001fc800078e0208 */
[----:B--2---:R-:W-:-:S04]  /*0450*/  FADD R6, R6, 9.9999997473787516356e-06 ;  /* 0x3727c5ac06067421 */ /* 0x004fc80000000000 */
[----:B------:R-:W0:Y:S01]  /*0460*/  MUFU.SQRT R16, R6 ;  /* 0x0000000600107308 */ /* 0x000e220000002000 */
[----:B---3--:R-:W-:-:S07]  /*0470*/  FADD R10, R10, 9.9999997473787516356e-06 ;  /* 0x3727c5ac0a0a7421 */ /* 0x008fce0000000000 */
[----:B------:R-:W1:Y:S01]  /*0480*/  MUFU.SQRT R17, R10 ;  /* 0x0000000a00117308 */ /* 0x000e620000002000 */
[C---:B0-----:R-:W-:Y:S02]  /*0490*/  FSETP.GT.AND P6, PT, R16.reuse, 8.50705917302346158658e+37, PT ;  /* 0x7e8000001000780b */ /* 0x041fe40003fc4000 */
[----:B------:R-:W-:Y:S02]  /*04a0*/  FSETP.GEU.AND P3, PT, R16, 1.175494350822287508e-38, PT ;  /* 0x008000001000780b */ /* 0x000fe40003f6e000 */
[----:B------:R-:W-:Y:S02]  /*04b0*/  FSEL R19, R21, 1, P6 ;  /* 0x3f80000015137808 */ /* 0x000fe40003000000 */
[----:B-1----:R-:W-:-:S07]  /*04c0*/  FSETP.GT.AND P5, PT, R17, 8.50705917302346158658e+37, PT ;  /* 0x7e8000001100780b */ /* 0x002fce0003fa4000 */
[----:B------:R-:W-:Y:S01]  /*04d0*/  @P6 FMUL R16, R16, 0.25 ;  /* 0x3e80000010106820 */ /* 0x000fe20000400000 */
[----:B------:R-:W-:-:S03]  /*04e0*/  FSETP.GEU.AND P6, PT, R17, 1.175494350822287508e-38, PT ;  /* 0x008000001100780b */ /* 0x000fc60003fce000 */
[----:B------:R-:W-:Y:S02]  /*04f0*/  @!P3 FMUL R16, R16, 16777216 ;  /* 0x4b8000001010b820 */ /* 0x000fe40000400000 */
[----:B------:R-:W-:-:S08]  /*0500*/  @P5 FMUL R17, R17, 0.25 ;  /* 0x3e80000011115820 */ /* 0x000fd00000400000 */
[----:B------:R-:W-:Y:S01]  /*0510*/  @!P6 FMUL R17, R17, 16777216 ;  /* 0x4b8000001111e820 */ /* 0x000fe20000400000 */
[----:B------:R-:W0:Y:S01]  /*0520*/  MUFU.RCP R16, R16 ;  /* 0x0000001000107308 */ /* 0x000e220000001000 */
[----:B------:R-:W-:-:S07]  /*0530*/  FSEL R6, R21, 1, P5 ;  /* 0x3f80000015067808 */ /* 0x000fce0002800000 */
[----:B------:R-:W1:Y:S01]  /*0540*/  MUFU.RCP R17, R17 ;  /* 0x0000001100117308 */ /* 0x000e620000001000 */
[----:B----4-:R-:W-:Y:S02]  /*0550*/  SEL R2, R2, RZ, P4 ;  /* 0x000000ff02027207 */ /* 0x010fe40002000000 */
[----:B------:R-:W-:Y:S01]  /*0560*/  SEL R3, R3, RZ, P4 ;  /* 0x000000ff03037207 */ /* 0x000fe20002000000 */
[----:B------:R-:W-:Y:S01]  /*0570*/  @!P3 FMUL R19, R19, 16777216 ;  /* 0x4b8000001313b820 */ /* 0x000fe20000400000 */
[----:B------:R-:W-:Y:S01]  /*0580*/  @P2 SEL R2, R4, RZ, P1 ;  /* 0x000000ff04022207 */ /* 0x000fe20000800000 */
[----:B------:R-:W-:Y:S01]  /*0590*/  @!P6 FMUL R6, R6, 16777216 ;  /* 0x4b8000000606e820 */ /* 0x000fe20000400000 */
[----:B------:R-:W-:Y:S01]  /*05a0*/  @P2 SEL R3, R5, RZ, P1 ;  /* 0x000000ff05032207 */ /* 0x000fe20000800000 */
[----:B0-----:R-:W-:Y:S02]  /*05b0*/  FMUL R16, R16, R19 ;  /* 0x0000001310107220 */ /* 0x001fe40000400000 */
[----:B------:R-:W-:-:S02]  /*05c0*/  FADD R7, R2, -R7 ;  /* 0x8000000702077221 */ /* 0x000fc40000000000 */
[----:B------:R-:W-:Y:S01]  /*05d0*/  FADD R14, R3, -R14 ;  /* 0x8000000e030e7221 */ /* 0x000fe20000000000 */
[----:B-1----:R-:W-:Y:S01]  /*05e0*/  FMUL R17, R17, R6 ;  /* 0x0000000611117220 */ /* 0x002fe20000400000 */
[----:B------:R-:W-:-:S03]  /*05f0*/  FMUL R16, R7, R16 ;  /* 0x0000001007107220 */ /* 0x000fc60000400000 */
[----:B------:R-:W-:Y:S01]  /*0600*/  FMUL R14, R14, R17 ;  /* 0x000000110e0e7220 */ /* 0x000fe20000400000 */
[----:B-----5:R-:W-:-:S03]  /*0610*/  FFMA R15, R16, R20, R15 ;  /* 0x00000014100f7223 */ /* 0x020fc6000000000f */
[----:B------:R-:W-:Y:S02]  /*0620*/  FFMA R11, R14, R18, R11 ;  /* 0x000000120e0b7223 */ /* 0x000fe4000000000b */
[----:B------:R-:W-:Y:S01]  /*0630*/  FSETP.GEU.AND P1, PT, R15, RZ, PT ;  /* 0x000000ff0f00720b */ /* 0x000fe20003f2e000 */
[----:B------:R0:W-:Y:S02]  /*0640*/  @!P0 STG.E.64 desc[UR4][R12.64], R2 ;  /* 0x000000020c008986 */ /* 0x0001e4000c101b04 */
[----:B------:R-:W-:Y:S02]  /*0650*/  FSETP.GEU.AND P2, PT, R11, RZ, PT ;  /* 0x000000ff0b00720b */ /* 0x000fe40003f4e000 */
[----:B------:R-:W-:Y:S02]  /*0660*/  FSEL R10, R15, RZ, P1 ;  /* 0x000000ff0f0a7208 */ /* 0x000fe40000800000 */
[----:B------:R-:W-:Y:S01]  /*0670*/  FSEL R11, R11, RZ, P2 ;  /* 0x000000ff0b0b7208 */ /* 0x000fe20001000000 */
[----:B0-----:R-:W-:Y:S08]  /*0680*/  @P0 EXIT ;  /* 0x000000000000094d */ /* 0x001ff00003800000 */
[----:B------:R-:W-:Y:S01]  /*0690*/  STG.E.64 desc[UR4][R8.64], R10 ;  /* 0x0000000a08007986 */ /* 0x000fe2000c101b04 */
[----:B------:R-:W-:Y:S05]  /*06a0*/  EXIT ;  /* 0x000000000000794d */ /* 0x000fea0003800000 */
.L_x_0:
[----:B------:R-:W-:-:S00]  /*06b0*/  BRA `(.L_x_0) ;  /* 0xfffffffc00fc7947 */ /* 0x000fc0000383ffff */
[----:B------:R-:W-:-:S00]  /*06c0*/  NOP ;  /* 0x0000000000007918 */ /* 0x000fc00000000000 */
        /* <DEDUP_REMOVED lines=11> */
.L_x_1:


//--------------------- .nv.global.init           --------------------------
	.section	.nv.global.init,"aw",@progbits
.nv.global.init:
	.type		_$_str,@object
	.size		_$_str,(_$_str_$_2 - _$_str)
_$_str:
        /*0000*/ 	.byte	0x5f, 0x5f, 0x43, 0x55, 0x44, 0x41, 0x5f, 0x46, 0x54, 0x5a, 0x00
	.type		_$_str_$_2,@object
	.size		_$_str_$_2,(.L_1 - _$_str_$_2)
_$_str_$_2:
        /*000b*/ 	.byte	0x5f, 0x5f, 0x43, 0x55, 0x44, 0x41, 0x5f, 0x50, 0x52, 0x45, 0x43, 0x5f, 0x53, 0x51, 0x52, 0x54
        /*001b*/ 	.byte	0x00
.L_1:


//--------------------- .nv.constant0.triton_poi_fused__native_batch_norm_legit_no_training_cat_relu_28 --------------------------
	.section	.nv.constant0.triton_poi_fused__native_batch_norm_legit_no_training_cat_relu_28,"a",@progbits
	.sectionflags	@""
	.align	4
.nv.constant0.triton_poi_fused__native_batch_norm_legit_no_training_cat_relu_28:
	.zero		596
